//
// Generated by NVIDIA NVVM Compiler
//
// Compiler Build ID: CL-36424714
// Cuda compilation tools, release 13.0, V13.0.88
// Based on NVVM 20.0.0
//

.version 9.0
.target sm_100
.address_size 64

	// .globl	_Z14multiplyKernelPfS_S_
// _ZZ19multiplyTiledKernelPfS_S_E3Mds has been demoted
// _ZZ19multiplyTiledKernelPfS_S_E3Nds has been demoted

.visible .entry _Z14multiplyKernelPfS_S_(
	.param .u64 .ptr .align 1 _Z14multiplyKernelPfS_S__param_0,
	.param .u64 .ptr .align 1 _Z14multiplyKernelPfS_S__param_1,
	.param .u64 .ptr .align 1 _Z14multiplyKernelPfS_S__param_2
)
{
	.reg .pred 	%p<5>;
	.reg .b32 	%r<18>;
	.reg .b32 	%f<52>;
	.reg .b64 	%rd<18>;

	ld.param.u64 	%rd5, [_Z14multiplyKernelPfS_S__param_0];
	ld.param.u64 	%rd6, [_Z14multiplyKernelPfS_S__param_1];
	ld.param.u64 	%rd7, [_Z14multiplyKernelPfS_S__param_2];
	mov.u32 	%r8, %ctaid.y;
	mov.u32 	%r9, %ntid.y;
	mov.u32 	%r10, %tid.y;
	mad.lo.s32 	%r1, %r8, %r9, %r10;
	mov.u32 	%r11, %ctaid.x;
	mov.u32 	%r12, %ntid.x;
	mov.u32 	%r13, %tid.x;
	mad.lo.s32 	%r2, %r11, %r12, %r13;
	setp.gt.u32 	%p1, %r1, 127;
	setp.gt.s32 	%p2, %r2, 127;
	or.pred  	%p3, %p1, %p2;
	@%p3 bra 	$L__BB0_4;
	shl.b32 	%r3, %r1, 7;
	mul.wide.u32 	%rd8, %r3, 4;
	cvta.to.global.u64 	%rd9, %rd5;
	add.s64 	%rd10, %rd8, %rd9;
	add.s64 	%rd17, %rd10, 32;
	cvta.to.global.u64 	%rd11, %rd6;
	add.s64 	%rd2, %rd11, 4096;
	mov.f32 	%f51, 0f00000000;
	mov.b32 	%r17, 0;
	mov.u32 	%r16, %r2;
$L__BB0_2:
	mul.wide.s32 	%rd12, %r16, 4;
	add.s64 	%rd13, %rd2, %rd12;
	ld.global.f32 	%f4, [%rd17+-32];
	ld.global.f32 	%f5, [%rd13+-4096];
	fma.rn.f32 	%f6, %f4, %f5, %f51;
	ld.global.f32 	%f7, [%rd17+-28];
	ld.global.f32 	%f8, [%rd13+-3584];
	fma.rn.f32 	%f9, %f7, %f8, %f6;
	ld.global.f32 	%f10, [%rd17+-24];
	ld.global.f32 	%f11, [%rd13+-3072];
	fma.rn.f32 	%f12, %f10, %f11, %f9;
	ld.global.f32 	%f13, [%rd17+-20];
	ld.global.f32 	%f14, [%rd13+-2560];
	fma.rn.f32 	%f15, %f13, %f14, %f12;
	ld.global.f32 	%f16, [%rd17+-16];
	ld.global.f32 	%f17, [%rd13+-2048];
	fma.rn.f32 	%f18, %f16, %f17, %f15;
	ld.global.f32 	%f19, [%rd17+-12];
	ld.global.f32 	%f20, [%rd13+-1536];
	fma.rn.f32 	%f21, %f19, %f20, %f18;
	ld.global.f32 	%f22, [%rd17+-8];
	ld.global.f32 	%f23, [%rd13+-1024];
	fma.rn.f32 	%f24, %f22, %f23, %f21;
	ld.global.f32 	%f25, [%rd17+-4];
	ld.global.f32 	%f26, [%rd13+-512];
	fma.rn.f32 	%f27, %f25, %f26, %f24;
	ld.global.f32 	%f28, [%rd17];
	ld.global.f32 	%f29, [%rd13];
	fma.rn.f32 	%f30, %f28, %f29, %f27;
	ld.global.f32 	%f31, [%rd17+4];
	ld.global.f32 	%f32, [%rd13+512];
	fma.rn.f32 	%f33, %f31, %f32, %f30;
	ld.global.f32 	%f34, [%rd17+8];
	ld.global.f32 	%f35, [%rd13+1024];
	fma.rn.f32 	%f36, %f34, %f35, %f33;
	ld.global.f32 	%f37, [%rd17+12];
	ld.global.f32 	%f38, [%rd13+1536];
	fma.rn.f32 	%f39, %f37, %f38, %f36;
	ld.global.f32 	%f40, [%rd17+16];
	ld.global.f32 	%f41, [%rd13+2048];
	fma.rn.f32 	%f42, %f40, %f41, %f39;
	ld.global.f32 	%f43, [%rd17+20];
	ld.global.f32 	%f44, [%rd13+2560];
	fma.rn.f32 	%f45, %f43, %f44, %f42;
	ld.global.f32 	%f46, [%rd17+24];
	ld.global.f32 	%f47, [%rd13+3072];
	fma.rn.f32 	%f48, %f46, %f47, %f45;
	ld.global.f32 	%f49, [%rd17+28];
	ld.global.f32 	%f50, [%rd13+3584];
	fma.rn.f32 	%f51, %f49, %f50, %f48;
	add.s32 	%r17, %r17, 16;
	add.s64 	%rd17, %rd17, 64;
	add.s32 	%r16, %r16, 2048;
	setp.ne.s32 	%p4, %r17, 128;
	@%p4 bra 	$L__BB0_2;
	add.s32 	%r15, %r3, %r2;
	cvta.to.global.u64 	%rd14, %rd7;
	mul.wide.s32 	%rd15, %r15, 4;
	add.s64 	%rd16, %rd14, %rd15;
	st.global.f32 	[%rd16], %f51;
$L__BB0_4:
	ret;

}
	// .globl	_Z19multiplyTiledKernelPfS_S_
.visible .entry _Z19multiplyTiledKernelPfS_S_(
	.param .u64 .ptr .align 1 _Z19multiplyTiledKernelPfS_S__param_0,
	.param .u64 .ptr .align 1 _Z19multiplyTiledKernelPfS_S__param_1,
	.param .u64 .ptr .align 1 _Z19multiplyTiledKernelPfS_S__param_2
)
{
	.reg .pred 	%p<5>;
	.reg .b32 	%r<39>;
	.reg .b32 	%f<108>;
	.reg .b64 	%rd<16>;
	// demoted variable
	.shared .align 4 .b8 _ZZ19multiplyTiledKernelPfS_S_E3Mds[4096];
	// demoted variable
	.shared .align 4 .b8 _ZZ19multiplyTiledKernelPfS_S_E3Nds[4096];
	ld.param.u64 	%rd6, [_Z19multiplyTiledKernelPfS_S__param_0];
	ld.param.u64 	%rd7, [_Z19multiplyTiledKernelPfS_S__param_1];
	ld.param.u64 	%rd5, [_Z19multiplyTiledKernelPfS_S__param_2];
	cvta.to.global.u64 	%rd1, %rd7;
	cvta.to.global.u64 	%rd8, %rd6;
	mov.u32 	%r19, %ctaid.x;
	mov.u32 	%r35, %tid.x;
	mov.u32 	%r20, %ctaid.y;
	mov.u32 	%r36, %tid.y;
	shl.b32 	%r21, %r20, 5;
	add.s32 	%r3, %r21, %r36;
	shl.b32 	%r22, %r19, 5;
	add.s32 	%r4, %r22, %r35;
	shl.b32 	%r23, %r36, 7;
	mov.u32 	%r24, _ZZ19multiplyTiledKernelPfS_S_E3Mds;
	add.s32 	%r5, %r24, %r23;
	shl.b32 	%r25, %r35, 2;
	add.s32 	%r6, %r5, %r25;
	mov.u32 	%r26, _ZZ19multiplyTiledKernelPfS_S_E3Nds;
	add.s32 	%r9, %r26, %r25;
	add.s32 	%r7, %r9, %r23;
	add.s32 	%r37, %r4, %r23;
	shl.b32 	%r27, %r20, 12;
	or.b32  	%r28, %r35, %r27;
	add.s32 	%r29, %r28, %r23;
	mul.wide.u32 	%rd9, %r29, 4;
	add.s64 	%rd15, %rd8, %rd9;
	mov.f32 	%f105, 0f00000000;
	mov.b32 	%r38, 0;
$L__BB1_1:
	max.u32 	%r30, %r3, %r35;
	setp.gt.u32 	%p1, %r30, 127;
	mov.f32 	%f106, 0f00000000;
	@%p1 bra 	$L__BB1_3;
	ld.global.f32 	%f106, [%rd15];
$L__BB1_3:
	st.shared.f32 	[%r6], %f106;
	max.u32 	%r31, %r4, %r36;
	setp.gt.u32 	%p2, %r31, 127;
	mov.f32 	%f107, 0f00000000;
	@%p2 bra 	$L__BB1_5;
	mul.wide.u32 	%rd10, %r37, 4;
	add.s64 	%rd11, %rd1, %rd10;
	ld.global.f32 	%f107, [%rd11];
$L__BB1_5:
	st.shared.f32 	[%r7], %f107;
	bar.sync 	0;
	ld.shared.f32 	%f10, [%r5];
	ld.shared.f32 	%f11, [%r9];
	fma.rn.f32 	%f12, %f10, %f11, %f105;
	ld.shared.f32 	%f13, [%r5+4];
	ld.shared.f32 	%f14, [%r9+128];
	fma.rn.f32 	%f15, %f13, %f14, %f12;
	ld.shared.f32 	%f16, [%r5+8];
	ld.shared.f32 	%f17, [%r9+256];
	fma.rn.f32 	%f18, %f16, %f17, %f15;
	ld.shared.f32 	%f19, [%r5+12];
	ld.shared.f32 	%f20, [%r9+384];
	fma.rn.f32 	%f21, %f19, %f20, %f18;
	ld.shared.f32 	%f22, [%r5+16];
	ld.shared.f32 	%f23, [%r9+512];
	fma.rn.f32 	%f24, %f22, %f23, %f21;
	ld.shared.f32 	%f25, [%r5+20];
	ld.shared.f32 	%f26, [%r9+640];
	fma.rn.f32 	%f27, %f25, %f26, %f24;
	ld.shared.f32 	%f28, [%r5+24];
	ld.shared.f32 	%f29, [%r9+768];
	fma.rn.f32 	%f30, %f28, %f29, %f27;
	ld.shared.f32 	%f31, [%r5+28];
	ld.shared.f32 	%f32, [%r9+896];
	fma.rn.f32 	%f33, %f31, %f32, %f30;
	ld.shared.f32 	%f34, [%r5+32];
	ld.shared.f32 	%f35, [%r9+1024];
	fma.rn.f32 	%f36, %f34, %f35, %f33;
	ld.shared.f32 	%f37, [%r5+36];
	ld.shared.f32 	%f38, [%r9+1152];
	fma.rn.f32 	%f39, %f37, %f38, %f36;
	ld.shared.f32 	%f40, [%r5+40];
	ld.shared.f32 	%f41, [%r9+1280];
	fma.rn.f32 	%f42, %f40, %f41, %f39;
	ld.shared.f32 	%f43, [%r5+44];
	ld.shared.f32 	%f44, [%r9+1408];
	fma.rn.f32 	%f45, %f43, %f44, %f42;
	ld.shared.f32 	%f46, [%r5+48];
	ld.shared.f32 	%f47, [%r9+1536];
	fma.rn.f32 	%f48, %f46, %f47, %f45;
	ld.shared.f32 	%f49, [%r5+52];
	ld.shared.f32 	%f50, [%r9+1664];
	fma.rn.f32 	%f51, %f49, %f50, %f48;
	ld.shared.f32 	%f52, [%r5+56];
	ld.shared.f32 	%f53, [%r9+1792];
	fma.rn.f32 	%f54, %f52, %f53, %f51;
	ld.shared.f32 	%f55, [%r5+60];
	ld.shared.f32 	%f56, [%r9+1920];
	fma.rn.f32 	%f57, %f55, %f56, %f54;
	ld.shared.f32 	%f58, [%r5+64];
	ld.shared.f32 	%f59, [%r9+2048];
	fma.rn.f32 	%f60, %f58, %f59, %f57;
	ld.shared.f32 	%f61, [%r5+68];
	ld.shared.f32 	%f62, [%r9+2176];
	fma.rn.f32 	%f63, %f61, %f62, %f60;
	ld.shared.f32 	%f64, [%r5+72];
	ld.shared.f32 	%f65, [%r9+2304];
	fma.rn.f32 	%f66, %f64, %f65, %f63;
	ld.shared.f32 	%f67, [%r5+76];
	ld.shared.f32 	%f68, [%r9+2432];
	fma.rn.f32 	%f69, %f67, %f68, %f66;
	ld.shared.f32 	%f70, [%r5+80];
	ld.shared.f32 	%f71, [%r9+2560];
	fma.rn.f32 	%f72, %f70, %f71, %f69;
	ld.shared.f32 	%f73, [%r5+84];
	ld.shared.f32 	%f74, [%r9+2688];
	fma.rn.f32 	%f75, %f73, %f74, %f72;
	ld.shared.f32 	%f76, [%r5+88];
	ld.shared.f32 	%f77, [%r9+2816];
	fma.rn.f32 	%f78, %f76, %f77, %f75;
	ld.shared.f32 	%f79, [%r5+92];
	ld.shared.f32 	%f80, [%r9+2944];
	fma.rn.f32 	%f81, %f79, %f80, %f78;
	ld.shared.f32 	%f82, [%r5+96];
	ld.shared.f32 	%f83, [%r9+3072];
	fma.rn.f32 	%f84, %f82, %f83, %f81;
	ld.shared.f32 	%f85, [%r5+100];
	ld.shared.f32 	%f86, [%r9+3200];
	fma.rn.f32 	%f87, %f85, %f86, %f84;
	ld.shared.f32 	%f88, [%r5+104];
	ld.shared.f32 	%f89, [%r9+3328];
	fma.rn.f32 	%f90, %f88, %f89, %f87;
	ld.shared.f32 	%f91, [%r5+108];
	ld.shared.f32 	%f92, [%r9+3456];
	fma.rn.f32 	%f93, %f91, %f92, %f90;
	ld.shared.f32 	%f94, [%r5+112];
	ld.shared.f32 	%f95, [%r9+3584];
	fma.rn.f32 	%f96, %f94, %f95, %f93;
	ld.shared.f32 	%f97, [%r5+116];
	ld.shared.f32 	%f98, [%r9+3712];
	fma.rn.f32 	%f99, %f97, %f98, %f96;
	ld.shared.f32 	%f100, [%r5+120];
	ld.shared.f32 	%f101, [%r9+3840];
	fma.rn.f32 	%f102, %f100, %f101, %f99;
	ld.shared.f32 	%f103, [%r5+124];
	ld.shared.f32 	%f104, [%r9+3968];
	fma.rn.f32 	%f105, %f103, %f104, %f102;
	bar.sync 	0;
	add.s32 	%r38, %r38, 1;
	add.s32 	%r37, %r37, 4096;
	add.s32 	%r36, %r36, 32;
	add.s64 	%rd15, %rd15, 128;
	add.s32 	%r35, %r35, 32;
	setp.ne.s32 	%p3, %r38, 4;
	@%p3 bra 	$L__BB1_1;
	max.u32 	%r32, %r3, %r4;
	setp.gt.u32 	%p4, %r32, 127;
	@%p4 bra 	$L__BB1_8;
	shl.b32 	%r33, %r3, 7;
	add.s32 	%r34, %r33, %r4;
	cvta.to.global.u64 	%rd12, %rd5;
	mul.wide.u32 	%rd13, %r34, 4;
	add.s64 	%rd14, %rd12, %rd13;
	st.global.f32 	[%rd14], %f105;
$L__BB1_8:
	ret;

}


// ===== COMPILED SASS (sm_100) =====

	.target	sm_100

	.elftype	@"ET_EXEC"


//--------------------- .note.nv.tkinfo           --------------------------
	.section	.note.nv.tkinfo,"",@"SHT_NOTE"
	.sectionflags	@"SHF_NOTE_NV_TKINFO"
	.tkinfo
        /*0018*/ 	.word	0x00000002
        /*0030*/ 	.string	""
        /*0030*/ 	.string	"ptxas"
        /*0030*/ 	.string	"Cuda compilation tools, release 13.0, V13.0.88"
        /*0030*/ 	.string	"Build cuda_13.0.r13.0/compiler.36424714_0"
        /*0030*/ 	.string	"-arch sm_100 -m 64 "



//--------------------- .note.nv.cuinfo           --------------------------
	.section	.note.nv.cuinfo,"",@"SHT_NOTE"
	.sectionflags	@"SHF_NOTE_NV_CUINFO"
        /*0018*/ 	.short	0x0002
        /*001a*/ 	.short	0x0064
        /*001c*/ 	.short	0x0082
	.zero		2


//--------------------- .nv.info                  --------------------------
	.section	.nv.info,"",@"SHT_CUDA_INFO"
	.align	4


	//----- nvinfo : EIATTR_REGCOUNT
	.align		4
        /*0000*/ 	.byte	0x04, 0x2f
        /*0002*/ 	.short	(.L_1 - .L_0)
	.align		4
.L_0:
        /*0004*/ 	.word	index@(_Z14multiplyKernelPfS_S_)
        /*0008*/ 	.word	0x0000001f


	//----- nvinfo : EIATTR_FRAME_SIZE
	.align		4
.L_1:
        /*000c*/ 	.byte	0x04, 0x11
        /*000e*/ 	.short	(.L_3 - .L_2)
	.align		4
.L_2:
        /*0010*/ 	.word	index@(_Z14multiplyKernelPfS_S_)
        /*0014*/ 	.word	0x00000000


	//----- nvinfo : EIATTR_REGCOUNT
	.align		4
.L_3:
        /*0018*/ 	.byte	0x04, 0x2f
        /*001a*/ 	.short	(.L_5 - .L_4)
	.align		4
.L_4:
        /*001c*/ 	.word	index@(_Z19multiplyTiledKernelPfS_S_)
        /*0020*/ 	.word	0x00000020


	//----- nvinfo : EIATTR_FRAME_SIZE
	.align		4
.L_5:
        /*0024*/ 	.byte	0x04, 0x11
        /*0026*/ 	.short	(.L_7 - .L_6)
	.align		4
.L_6:
        /*0028*/ 	.word	index@(_Z19multiplyTiledKernelPfS_S_)
        /*002c*/ 	.word	0x00000000


	//----- nvinfo : EIATTR_MIN_STACK_SIZE
	.align		4
.L_7:
        /*0030*/ 	.byte	0x04, 0x12
        /*0032*/ 	.short	(.L_9 - .L_8)
	.align		4
.L_8:
        /*0034*/ 	.word	index@(_Z19multiplyTiledKernelPfS_S_)
        /*0038*/ 	.word	0x00000000


	//----- nvinfo : EIATTR_MIN_STACK_SIZE
	.align		4
.L_9:
        /*003c*/ 	.byte	0x04, 0x12
        /*003e*/ 	.short	(.L_11 - .L_10)
	.align		4
.L_10:
        /*0040*/ 	.word	index@(_Z14multiplyKernelPfS_S_)
        /*0044*/ 	.word	0x00000000
.L_11:


//--------------------- .nv.compat                --------------------------
	.section	.nv.compat,"",@"SHT_CUDA_COMPAT_INFO"
	.align	4
        /*0000*/ 	.byte	0x02, 0x09, 0x00, 0x00, 0x02, 0x02, 0x01, 0x00, 0x02, 0x05, 0x05, 0x00, 0x03, 0x07, 0x01, 0x01
        /*0010*/ 	.byte	0x02, 0x03, 0x00, 0x00, 0x02, 0x06, 0x01, 0x00, 0x04, 0x0b, 0x08, 0x00, 0x09, 0x00, 0x00, 0x00
        /*0020*/ 	.byte	0x00, 0x00, 0x00, 0x00


//--------------------- .nv.info._Z19multiplyTiledKernelPfS_S_ --------------------------
	.section	.nv.info._Z19multiplyTiledKernelPfS_S_,"",@"SHT_CUDA_INFO"
	.sectionflags	@""
	.align	4


	//----- nvinfo : EIATTR_CUDA_API_VERSION
	.align		4
        /*0000*/ 	.byte	0x04, 0x37
        /*0002*/ 	.short	(.L_13 - .L_12)
.L_12:
        /*0004*/ 	.word	0x00000082


	//----- nvinfo : EIATTR_KPARAM_INFO
	.align		4
.L_13:
        /*0008*/ 	.byte	0x04, 0x17
        /*000a*/ 	.short	(.L_15 - .L_14)
.L_14:
        /*000c*/ 	.word	0x00000000
        /*0010*/ 	.short	0x0002
        /*0012*/ 	.short	0x0010
        /*0014*/ 	.byte	0x00, 0xf5, 0x21, 0x00


	//----- nvinfo : EIATTR_KPARAM_INFO
	.align		4
.L_15:
        /*0018*/ 	.byte	0x04, 0x17
        /*001a*/ 	.short	(.L_17 - .L_16)
.L_16:
        /*001c*/ 	.word	0x00000000
        /*0020*/ 	.short	0x0001
        /*0022*/ 	.short	0x0008
        /*0024*/ 	.byte	0x00, 0xf5, 0x21, 0x00


	//----- nvinfo : EIATTR_KPARAM_INFO
	.align		4
.L_17:
        /*0028*/ 	.byte	0x04, 0x17
        /*002a*/ 	.short	(.L_19 - .L_18)
.L_18:
        /*002c*/ 	.word	0x00000000
        /*0030*/ 	.short	0x0000
        /*0032*/ 	.short	0x0000
        /*0034*/ 	.byte	0x00, 0xf5, 0x21, 0x00


	//----- nvinfo : EIATTR_SPARSE_MMA_MASK
	.align		4
.L_19:
        /*0038*/ 	.byte	0x03, 0x50
        /*003a*/ 	.short	0x0000


	//----- nvinfo : EIATTR_MAXREG_COUNT
	.align		4
        /*003c*/ 	.byte	0x03, 0x1b
        /*003e*/ 	.short	0x00ff


	//----- nvinfo : EIATTR_NUM_BARRIERS
	.align		4
        /*0040*/ 	.byte	0x02, 0x4c
        /*0042*/ 	.byte	0x01
	.zero		1


	//----- nvinfo : EIATTR_MERCURY_ISA_VERSION
	.align		4
        /*0044*/ 	.byte	0x03, 0x5f
        /*0046*/ 	.short	0x0101


	//----- nvinfo : EIATTR_VRC_CTA_INIT_COUNT
	.align		4
        /*0048*/ 	.byte	0x02, 0x4a
	.zero		1
	.zero		1


	//----- nvinfo : EIATTR_EXIT_INSTR_OFFSETS
	.align		4
        /*004c*/ 	.byte	0x04, 0x1c
        /*004e*/ 	.short	(.L_21 - .L_20)


	//   ....[0]....
.L_20:
        /*0050*/ 	.word	0x00000790


	//   ....[1]....
        /*0054*/ 	.word	0x000007e0


	//----- nvinfo : EIATTR_CBANK_PARAM_SIZE
	.align		4
.L_21:
        /*0058*/ 	.byte	0x03, 0x19
        /*005a*/ 	.short	0x0018


	//----- nvinfo : EIATTR_PARAM_CBANK
	.align		4
        /*005c*/ 	.byte	0x04, 0x0a
        /*005e*/ 	.short	(.L_23 - .L_22)
	.align		4
.L_22:
        /*0060*/ 	.word	index@(.nv.constant0._Z19multiplyTiledKernelPfS_S_)
        /*0064*/ 	.short	0x0380
        /*0066*/ 	.short	0x0018


	//----- nvinfo : EIATTR_SW_WAR
	.align		4
.L_23:
        /*0068*/ 	.byte	0x04, 0x36
        /*006a*/ 	.short	(.L_25 - .L_24)
.L_24:
        /*006c*/ 	.word	0x00000008
.L_25:


//--------------------- .nv.info._Z14multiplyKernelPfS_S_ --------------------------
	.section	.nv.info._Z14multiplyKernelPfS_S_,"",@"SHT_CUDA_INFO"
	.sectionflags	@""
	.align	4


	//----- nvinfo : EIATTR_CUDA_API_VERSION
	.align		4
        /*0000*/ 	.byte	0x04, 0x37
        /*0002*/ 	.short	(.L_27 - .L_26)
.L_26:
        /*0004*/ 	.word	0x00000082


	//----- nvinfo : EIATTR_KPARAM_INFO
	.align		4
.L_27:
        /*0008*/ 	.byte	0x04, 0x17
        /*000a*/ 	.short	(.L_29 - .L_28)
.L_28:
        /*000c*/ 	.word	0x00000000
        /*0010*/ 	.short	0x0002
        /*0012*/ 	.short	0x0010
        /*0014*/ 	.byte	0x00, 0xf5, 0x21, 0x00


	//----- nvinfo : EIATTR_KPARAM_INFO
	.align		4
.L_29:
        /*0018*/ 	.byte	0x04, 0x17
        /*001a*/ 	.short	(.L_31 - .L_30)
.L_30:
        /*001c*/ 	.word	0x00000000
        /*0020*/ 	.short	0x0001
        /*0022*/ 	.short	0x0008
        /*0024*/ 	.byte	0x00, 0xf5, 0x21, 0x00


	//----- nvinfo : EIATTR_KPARAM_INFO
	.align		4
.L_31:
        /*0028*/ 	.byte	0x04, 0x17
        /*002a*/ 	.short	(.L_33 - .L_32)
.L_32:
        /*002c*/ 	.word	0x00000000
        /*0030*/ 	.short	0x0000
        /*0032*/ 	.short	0x0000
        /*0034*/ 	.byte	0x00, 0xf5, 0x21, 0x00


	//----- nvinfo : EIATTR_SPARSE_MMA_MASK
	.align		4
.L_33:
        /*0038*/ 	.byte	0x03, 0x50
        /*003a*/ 	.short	0x0000


	//----- nvinfo : EIATTR_MAXREG_COUNT
	.align		4
        /*003c*/ 	.byte	0x03, 0x1b
        /*003e*/ 	.short	0x00ff


	//----- nvinfo : EIATTR_MERCURY_ISA_VERSION
	.align		4
        /*0040*/ 	.byte	0x03, 0x5f
        /*0042*/ 	.short	0x0101


	//----- nvinfo : EIATTR_VRC_CTA_INIT_COUNT
	.align		4
        /*0044*/ 	.byte	0x02, 0x4a
	.zero		1
	.zero		1


	//----- nvinfo : EIATTR_EXIT_INSTR_OFFSETS
	.align		4
        /*0048*/ 	.byte	0x04, 0x1c
        /*004a*/ 	.short	(.L_35 - .L_34)


	//   ....[0]....
.L_34:
        /*004c*/ 	.word	0x000000b0


	//   ....[1]....
        /*0050*/ 	.word	0x00000550


	//----- nvinfo : EIATTR_CBANK_PARAM_SIZE
	.align		4
.L_35:
        /*0054*/ 	.byte	0x03, 0x19
        /*0056*/ 	.short	0x0018


	//----- nvinfo : EIATTR_PARAM_CBANK
	.align		4
        /*0058*/ 	.byte	0x04, 0x0a
        /*005a*/ 	.short	(.L_37 - .L_36)
	.align		4
.L_36:
        /*005c*/ 	.word	index@(.nv.constant0._Z14multiplyKernelPfS_S_)
        /*0060*/ 	.short	0x0380
        /*0062*/ 	.short	0x0018


	//----- nvinfo : EIATTR_SW_WAR
	.align		4
.L_37:
        /*0064*/ 	.byte	0x04, 0x36
        /*0066*/ 	.short	(.L_39 - .L_38)
.L_38:
        /*0068*/ 	.word	0x00000008
.L_39:


//--------------------- .nv.callgraph             --------------------------
	.section	.nv.callgraph,"",@"SHT_CUDA_CALLGRAPH"
	.align	4
	.sectionentsize	8
	.align		4
        /*0000*/ 	.word	0x00000000
	.align		4
        /*0004*/ 	.word	0xffffffff
	.align		4
        /*0008*/ 	.word	0x00000000
	.align		4
        /*000c*/ 	.word	0xfffffffe
	.align		4
        /*0010*/ 	.word	0x00000000
	.align		4
        /*0014*/ 	.word	0xfffffffd
	.align		4
        /*0018*/ 	.word	0x00000000
	.align		4
        /*001c*/ 	.word	0xfffffffc


//--------------------- .text._Z19multiplyTiledKernelPfS_S_ --------------------------
	.section	.text._Z19multiplyTiledKernelPfS_S_,"ax",@progbits
	.align	128
        .global         _Z19multiplyTiledKernelPfS_S_
        .type           _Z19multiplyTiledKernelPfS_S_,@function
        .size           _Z19multiplyTiledKernelPfS_S_,(.L_x_4 - _Z19multiplyTiledKernelPfS_S_)
        .other          _Z19multiplyTiledKernelPfS_S_,@"STO_CUDA_ENTRY STV_DEFAULT"
_Z19multiplyTiledKernelPfS_S_:
.text._Z19multiplyTiledKernelPfS_S_:
[----:B------:R-:W-:Y:S01]  /*0000*/  LDC R1, c[0x0][0x37c] ;  /* 0x0000df00ff017b82 */ /* 0x000fe20000000800 */
[----:B------:R-:W0:Y:S07]  /*0010*/  S2R R9, SR_CTAID.Y ;  /* 0x0000000000097919 */ /* 0x000e2e0000002600 */
[----:B------:R-:W1:Y:S01]  /*0020*/  S2UR UR6, SR_CgaCtaId ;  /* 0x00000000000679c3 */ /* 0x000e620000008800 */
[----:B------:R-:W-:Y:S01]  /*0030*/  UMOV UR4, 0x400 ;  /* 0x0000040000047882 */ /* 0x000fe20000000000 */
[----:B------:R-:W-:Y:S01]  /*0040*/  HFMA2 R19, -RZ, RZ, 0, 0 ;  /* 0x00000000ff137431 */ /* 0x000fe200000001ff */
[----:B------:R-:W2:Y:S01]  /*0050*/  S2R R5, SR_TID.X ;  /* 0x0000000000057919 */ /* 0x000ea20000002100 */
[----:B------:R-:W-:Y:S01]  /*0060*/  UIADD3 UR5, UPT, UPT, UR4, 0x1000, URZ ;  /* 0x0000100004057890 */ /* 0x000fe2000fffe0ff */
[----:B------:R-:W3:Y:S01]  /*0070*/  LDCU.64 UR8, c[0x0][0x358] ;  /* 0x00006b00ff0877ac */ /* 0x000ee20008000a00 */
[----:B------:R-:W4:Y:S02]  /*0080*/  S2R R4, SR_TID.Y ;  /* 0x0000000000047919 */ /* 0x000f240000002200 */
[----:B------:R-:W5:Y:S01]  /*0090*/  LDC.64 R2, c[0x0][0x380] ;  /* 0x0000e000ff027b82 */ /* 0x000f620000000a00 */
[----:B------:R-:W3:Y:S01]  /*00a0*/  S2R R6, SR_CTAID.X ;  /* 0x0000000000067919 */ /* 0x000ee20000002500 */
[----:B-1----:R-:W-:-:S02]  /*00b0*/  ULEA UR4, UR6, UR4, 0x18 ;  /* 0x0000000406047291 */ /* 0x002fc4000f8ec0ff */
[----:B------:R-:W-:Y:S01]  /*00c0*/  ULEA UR5, UR6, UR5, 0x18 ;  /* 0x0000000506057291 */ /* 0x000fe2000f8ec0ff */
[----:B0-----:R-:W-:-:S04]  /*00d0*/  SHF.L.U32 R0, R9, 0xc, RZ ;  /* 0x0000000c09007819 */ /* 0x001fc800000006ff */
[----:B--2---:R-:W-:-:S04]  /*00e0*/  LOP3.LUT R7, R5, R0, RZ, 0xfc, !PT ;  /* 0x0000000005077212 */ /* 0x004fc800078efcff */
[C---:B----4-:R-:W-:Y:S02]  /*00f0*/  LEA R7, R4.reuse, R7, 0x7 ;  /* 0x0000000704077211 */ /* 0x050fe400078e38ff */
[----:B------:R-:W-:Y:S01]  /*0100*/  LEA R18, R4, UR4, 0x7 ;  /* 0x0000000404127c11 */ /* 0x000fe2000f8e38ff */
[----:B------:R-:W-:Y:S01]  /*0110*/  UMOV UR4, URZ ;  /* 0x000000ff00047c82 */ /* 0x000fe20008000000 */
[----:B---3--:R-:W-:Y:S01]  /*0120*/  LEA R17, R6, R5, 0x5 ;  /* 0x0000000506117211 */ /* 0x008fe200078e28ff */
[----:B-----5:R-:W-:Y:S01]  /*0130*/  IMAD.WIDE.U32 R2, R7, 0x4, R2 ;  /* 0x0000000407027825 */ /* 0x020fe200078e0002 */
[----:B------:R-:W-:Y:S02]  /*0140*/  LEA R7, R5, UR5, 0x2 ;  /* 0x0000000505077c11 */ /* 0x000fe4000f8e10ff */
[----:B------:R-:W-:Y:S02]  /*0150*/  LEA R20, R9, R4, 0x5 ;  /* 0x0000000409147211 */ /* 0x000fe400078e28ff */
[----:B------:R-:W-:-:S02]  /*0160*/  LEA R0, R4, R17, 0x7 ;  /* 0x0000001104007211 */ /* 0x000fc400078e38ff */
[----:B------:R-:W-:Y:S02]  /*0170*/  LEA R16, R5, R18, 0x2 ;  /* 0x0000001205107211 */ /* 0x000fe400078e10ff */
[----:B------:R-:W-:-:S07]  /*0180*/  LEA R6, R4, R7, 0x7 ;  /* 0x0000000704067211 */ /* 0x000fce00078e38ff */
.L_x_0:
[----:B------:R-:W-:Y:S02]  /*0190*/  VIMNMX.U32 R8, PT, PT, R17, R4, !PT ;  /* 0x0000000411087248 */ /* 0x000fe40007fe0000 */
[----:B------:R-:W-:Y:S02]  /*01a0*/  MOV R27, RZ ;  /* 0x000000ff001b7202 */ /* 0x000fe40000000f00 */
[----:B------:R-:W-:Y:S02]  /*01b0*/  ISETP.GT.U32.AND P1, PT, R8, 0x7f, PT ;  /* 0x0000007f0800780c */ /* 0x000fe40003f24070 */
[----:B------:R-:W-:Y:S02]  /*01c0*/  VIMNMX.U32 R8, PT, PT, R20, R5, !PT ;  /* 0x0000000514087248 */ /* 0x000fe40007fe0000 */
[----:B------:R-:W-:Y:S02]  /*01d0*/  MOV R29, RZ ;  /* 0x000000ff001d7202 */ /* 0x000fe40000000f00 */
[----:B------:R-:W-:-:S07]  /*01e0*/  ISETP.GT.U32.AND P0, PT, R8, 0x7f, PT ;  /* 0x0000007f0800780c */ /* 0x000fce0003f04070 */
[----:B------:R-:W0:Y:S06]  /*01f0*/  @!P1 LDC.64 R24, c[0x0][0x388] ;  /* 0x0000e200ff189b82 */ /* 0x000e2c0000000a00 */
[----:B------:R-:W2:Y:S01]  /*0200*/  @!P0 LDG.E R27, desc[UR8][R2.64] ;  /* 0x00000008021b8981 */ /* 0x000ea2000c1e1900 */
[----:B0-----:R-:W-:-:S05]  /*0210*/  @!P1 IMAD.WIDE.U32 R24, R0, 0x4, R24 ;  /* 0x0000000400189825 */ /* 0x001fca00078e0018 */
[----:B------:R-:W3:Y:S01]  /*0220*/  @!P1 LDG.E R29, desc[UR8][R24.64] ;  /* 0x00000008181d9981 */ /* 0x000ee2000c1e1900 */
[----:B------:R-:W-:-:S03]  /*0230*/  UIADD3 UR4, UPT, UPT, UR4, 0x1, URZ ;  /* 0x0000000104047890 */ /* 0x000fc6000fffe0ff */
[----:B--2---:R-:W-:Y:S04]  /*0240*/  STS [R16], R27 ;  /* 0x0000001b10007388 */ /* 0x004fe80000000800 */
[----:B---3--:R-:W-:Y:S01]  /*0250*/  STS [R6], R29 ;  /* 0x0000001d06007388 */ /* 0x008fe20000000800 */
[----:B------:R-:W-:Y:S06]  /*0260*/  BAR.SYNC.DEFER_BLOCKING 0x0 ;  /* 0x0000000000007b1d */ /* 0x000fec0000010000 */
[----:B------:R-:W-:Y:S04]  /*0270*/  LDS R26, [R7] ;  /* 0x00000000071a7984 */ /* 0x000fe80000000800 */
[----:B------:R-:W0:Y:S04]  /*0280*/  LDS.128 R12, [R18] ;  /* 0x00000000120c7984 */ /* 0x000e280000000c00 */
[----:B------:R-:W1:Y:S04]  /*0290*/  LDS R25, [R7+0x80] ;  /* 0x0000800007197984 */ /* 0x000e680000000800 */
[----:B------:R-:W2:Y:S04]  /*02a0*/  LDS R21, [R7+0x100] ;  /* 0x0001000007157984 */ /* 0x000ea80000000800 */
[----:B------:R-:W3:Y:S04]  /*02b0*/  LDS R28, [R7+0x180] ;  /* 0x00018000071c7984 */ /* 0x000ee80000000800 */
[----:B------:R-:W-:Y:S04]  /*02c0*/  LDS R23, [R7+0x200] ;  /* 0x0002000007177984 */ /* 0x000fe80000000800 */
[----:B------:R-:W4:Y:S04]  /*02d0*/  LDS.128 R8, [R18+0x10] ;  /* 0x0000100012087984 */ /* 0x000f280000000c00 */
[----:B------:R-:W5:Y:S04]  /*02e0*/  LDS R22, [R7+0x280] ;  /* 0x0002800007167984 */ /* 0x000f680000000800 */
[----:B------:R-:W-:Y:S01]  /*02f0*/  LDS R24, [R7+0x480] ;  /* 0x0004800007187984 */ /* 0x000fe20000000800 */
[----:B0-----:R-:W-:-:S03]  /*0300*/  FFMA R12, R12, R26, R19 ;  /* 0x0000001a0c0c7223 */ /* 0x001fc60000000013 */
[----:B------:R-:W0:Y:S04]  /*0310*/  LDS R19, [R7+0x300] ;  /* 0x0003000007137984 */ /* 0x000e280000000800 */
[----:B------:R-:W0:Y:S01]  /*0320*/  LDS R26, [R7+0x380] ;  /* 0x00038000071a7984 */ /* 0x000e220000000800 */
[----:B-1----:R-:W-:-:S04]  /*0330*/  FFMA R12, R25, R13, R12 ;  /* 0x0000000d190c7223 */ /* 0x002fc8000000000c */
[----:B--2---:R-:W-:-:S04]  /*0340*/  FFMA R21, R21, R14, R12 ;  /* 0x0000000e15157223 */ /* 0x004fc8000000000c */
[----:B---3--:R-:W-:Y:S02]  /*0350*/  FFMA R25, R28, R15, R21 ;  /* 0x0000000f1c197223 */ /* 0x008fe40000000015 */
[----:B------:R-:W-:Y:S04]  /*0360*/  LDS R21, [R7+0x400] ;  /* 0x0004000007157984 */ /* 0x000fe80000000800 */
[----:B------:R-:W1:Y:S01]  /*0370*/  LDS.128 R12, [R18+0x20] ;  /* 0x00002000120c7984 */ /* 0x000e620000000c00 */
[----:B----4-:R-:W-:-:S03]  /*0380*/  FFMA R25, R8, R23, R25 ;  /* 0x0000001708197223 */ /* 0x010fc60000000019 */
[----:B------:R-:W2:Y:S01]  /*0390*/  LDS R23, [R7+0x500] ;  /* 0x0005000007177984 */ /* 0x000ea20000000800 */
[----:B-----5:R-:W-:-:S03]  /*03a0*/  FFMA R22, R22, R9, R25 ;  /* 0x0000000916167223 */ /* 0x020fc60000000019 */
[----:B------:R-:W3:Y:S01]  /*03b0*/  LDS R28, [R7+0x580] ;  /* 0x00058000071c7984 */ /* 0x000ee20000000800 */
[----:B0-----:R-:W-:-:S03]  /*03c0*/  FFMA R19, R19, R10, R22 ;  /* 0x0000000a13137223 */ /* 0x001fc60000000016 */
[----:B------:R-:W-:Y:S01]  /*03d0*/  LDS R22, [R7+0x680] ;  /* 0x0006800007167984 */ /* 0x000fe20000000800 */
[----:B------:R-:W-:-:S03]  /*03e0*/  FFMA R25, R26, R11, R19 ;  /* 0x0000000b1a197223 */ /* 0x000fc60000000013 */
[----:B------:R-:W-:Y:S04]  /*03f0*/  LDS R19, [R7+0x600] ;  /* 0x0006000007137984 */ /* 0x000fe80000000800 */
[----:B------:R-:W0:Y:S04]  /*0400*/  LDS.128 R8, [R18+0x30] ;  /* 0x0000300012087984 */ /* 0x000e280000000c00 */
[----:B------:R-:W-:Y:S01]  /*0410*/  LDS R26, [R7+0x780] ;  /* 0x00078000071a7984 */ /* 0x000fe20000000800 */
[----:B-1----:R-:W-:-:S03]  /*0420*/  FFMA R25, R12, R21, R25 ;  /* 0x000000150c197223 */ /* 0x002fc60000000019 */
[----:B------:R-:W1:Y:S01]  /*0430*/  LDS R21, [R7+0x700] ;  /* 0x0007000007157984 */ /* 0x000e620000000800 */
[----:B------:R-:W-:-:S04]  /*0440*/  FFMA R24, R24, R13, R25 ;  /* 0x0000000d18187223 */ /* 0x000fc80000000019 */
[----:B--2---:R-:W-:Y:S02]  /*0450*/  FFMA R23, R23, R14, R24 ;  /* 0x0000000e17177223 */ /* 0x004fe40000000018 */
[----:B------:R-:W-:Y:S02]  /*0460*/  LDS R24, [R7+0x880] ;  /* 0x0008800007187984 */ /* 0x000fe40000000800 */
[----:B---3--:R-:W-:Y:S02]  /*0470*/  FFMA R25, R28, R15, R23 ;  /* 0x0000000f1c197223 */ /* 0x008fe40000000017 */
[----:B------:R-:W-:Y:S04]  /*0480*/  LDS R23, [R7+0x800] ;  /* 0x0008000007177984 */ /* 0x000fe80000000800 */
[----:B------:R-:W2:Y:S04]  /*0490*/  LDS.128 R12, [R18+0x40] ;  /* 0x00004000120c7984 */ /* 0x000ea80000000c00 */
[----:B------:R-:W-:Y:S01]  /*04a0*/  LDS R28, [R7+0x980] ;  /* 0x00098000071c7984 */ /* 0x000fe20000000800 */
[----:B0-----:R-:W-:-:S03]  /*04b0*/  FFMA R25, R8, R19, R25 ;  /* 0x0000001308197223 */ /* 0x001fc60000000019 */
[----:B------:R-:W0:Y:S01]  /*04c0*/  LDS R19, [R7+0x900] ;  /* 0x0009000007137984 */ /* 0x000e220000000800 */
[----:B------:R-:W-:-:S04]  /*04d0*/  FFMA R22, R22, R9, R25 ;  /* 0x0000000916167223 */ /* 0x000fc80000000019 */
[----:B-1----:R-:W-:Y:S02]  /*04e0*/  FFMA R21, R21, R10, R22 ;  /* 0x0000000a15157223 */ /* 0x002fe40000000016 */
[----:B------:R-:W-:Y:S02]  /*04f0*/  LDS R22, [R7+0xa80] ;  /* 0x000a800007167984 */ /* 0x000fe40000000800 */
[----:B------:R-:W-:Y:S02]  /*0500*/  FFMA R25, R26, R11, R21 ;  /* 0x0000000b1a197223 */ /* 0x000fe40000000015 */
[----:B------:R-:W-:Y:S04]  /*0510*/  LDS R21, [R7+0xa00] ;  /* 0x000a000007157984 */ /* 0x000fe80000000800 */
[----:B------:R-:W1:Y:S04]  /*0520*/  LDS.128 R8, [R18+0x50] ;  /* 0x0000500012087984 */ /* 0x000e680000000c00 */
[----:B------:R-:W-:Y:S01]  /*0530*/  LDS R26, [R7+0xc80] ;  /* 0x000c8000071a7984 */ /* 0x000fe20000000800 */
[----:B--2---:R-:W-:-:S03]  /*0540*/  FFMA R25, R12, R23, R25 ;  /* 0x000000170c197223 */ /* 0x004fc60000000019 */
[----:B------:R-:W2:Y:S01]  /*0550*/  LDS R23, [R7+0xb00] ;  /* 0x000b000007177984 */ /* 0x000ea20000000800 */
[----:B------:R-:W-:-:S03]  /*0560*/  FFMA R12, R24, R13, R25 ;  /* 0x0000000d180c7223 */ /* 0x000fc60000000019 */
[----:B------:R-:W3:Y:S01]  /*0570*/  LDS R24, [R7+0xb80] ;  /* 0x000b800007187984 */ /* 0x000ee20000000800 */
[----:B0-----:R-:W-:-:S04]  /*0580*/  FFMA R19, R19, R14, R12 ;  /* 0x0000000e13137223 */ /* 0x001fc8000000000c */
[----:B------:R-:W-:Y:S02]  /*0590*/  FFMA R25, R28, R15, R19 ;  /* 0x0000000f1c197223 */ /* 0x000fe40000000013 */
[----:B------:R-:W-:Y:S04]  /*05a0*/  LDS R19, [R7+0xc00] ;  /* 0x000c000007137984 */ /* 0x000fe80000000800 */
[----:B------:R-:W0:Y:S01]  /*05b0*/  LDS.128 R12, [R18+0x60] ;  /* 0x00006000120c7984 */ /* 0x000e220000000c00 */
[----:B-1----:R-:W-:-:S04]  /*05c0*/  FFMA R21, R8, R21, R25 ;  /* 0x0000001508157223 */ /* 0x002fc80000000019 */
[----:B------:R-:W-:Y:S02]  /*05d0*/  FFMA R22, R22, R9, R21 ;  /* 0x0000000916167223 */ /* 0x000fe40000000015 */
[----:B------:R-:W1:Y:S02]  /*05e0*/  LDS R21, [R7+0xd00] ;  /* 0x000d000007157984 */ /* 0x000e640000000800 */
[----:B--2---:R-:W-:Y:S02]  /*05f0*/  FFMA R23, R23, R10, R22 ;  /* 0x0000000a17177223 */ /* 0x004fe40000000016 */
[----:B------:R-:W2:Y:S02]  /*0600*/  LDS R22, [R7+0xd80] ;  /* 0x000d800007167984 */ /* 0x000ea40000000800 */
[----:B---3--:R-:W-:Y:S02]  /*0610*/  FFMA R25, R24, R11, R23 ;  /* 0x0000000b18197223 */ /* 0x008fe40000000017 */
[----:B------:R-:W-:Y:S04]  /*0620*/  LDS R23, [R7+0xe00] ;  /* 0x000e000007177984 */ /* 0x000fe80000000800 */
[----:B------:R-:W3:Y:S04]  /*0630*/  LDS.128 R8, [R18+0x70] ;  /* 0x0000700012087984 */ /* 0x000ee80000000c00 */
[----:B------:R-:W4:Y:S01]  /*0640*/  LDS R24, [R7+0xe80] ;  /* 0x000e800007187984 */ /* 0x000f220000000800 */
[----:B0-----:R-:W-:-:S03]  /*0650*/  FFMA R25, R12, R19, R25 ;  /* 0x000000130c197223 */ /* 0x001fc60000000019 */
[----:B------:R-:W0:Y:S04]  /*0660*/  LDS R19, [R7+0xf00] ;  /* 0x000f000007137984 */ /* 0x000e280000000800 */
[----:B------:R-:W5:Y:S01]  /*0670*/  LDS R12, [R7+0xf80] ;  /* 0x000f8000070c7984 */ /* 0x000f620000000800 */
[----:B------:R-:W-:-:S04]  /*0680*/  FFMA R26, R26, R13, R25 ;  /* 0x0000000d1a1a7223 */ /* 0x000fc80000000019 */
[----:B-1----:R-:W-:-:S04]  /*0690*/  FFMA R21, R21, R14, R26 ;  /* 0x0000000e15157223 */ /* 0x002fc8000000001a */
[----:B--2---:R-:W-:Y:S01]  /*06a0*/  FFMA R15, R22, R15, R21 ;  /* 0x0000000f160f7223 */ /* 0x004fe20000000015 */
[----:B------:R-:W-:-:S03]  /*06b0*/  UISETP.NE.AND UP0, UPT, UR4, 0x4, UPT ;  /* 0x000000040400788c */ /* 0x000fc6000bf05270 */
[----:B---3--:R-:W-:-:S04]  /*06c0*/  FFMA R15, R8, R23, R15 ;  /* 0x00000017080f7223 */ /* 0x008fc8000000000f */
[----:B----4-:R-:W-:Y:S01]  /*06d0*/  FFMA R24, R24, R9, R15 ;  /* 0x0000000918187223 */ /* 0x010fe2000000000f */
[----:B------:R-:W-:Y:S01]  /*06e0*/  BAR.SYNC.DEFER_BLOCKING 0x0 ;  /* 0x0000000000007b1d */ /* 0x000fe20000010000 */
[----:B------:R-:W-:Y:S02]  /*06f0*/  IADD3 R2, P0, PT, R2, 0x80, RZ ;  /* 0x0000008002027810 */ /* 0x000fe40007f1e0ff */
[----:B------:R-:W-:Y:S02]  /*0700*/  IADD3 R4, PT, PT, R4, 0x20, RZ ;  /* 0x0000002004047810 */ /* 0x000fe40007ffe0ff */
[----:B------:R-:W-:Y:S01]  /*0710*/  IADD3 R5, PT, PT, R5, 0x20, RZ ;  /* 0x0000002005057810 */ /* 0x000fe20007ffe0ff */
[----:B0-----:R-:W-:Y:S01]  /*0720*/  FFMA R19, R19, R10, R24 ;  /* 0x0000000a13137223 */ /* 0x001fe20000000018 */
[----:B------:R-:W-:Y:S02]  /*0730*/  IADD3.X R3, PT, PT, RZ, R3, RZ, P0, !PT ;  /* 0x00000003ff037210 */ /* 0x000fe400007fe4ff */
[----:B------:R-:W-:Y:S01]  /*0740*/  IADD3 R0, PT, PT, R0, 0x1000, RZ ;  /* 0x0000100000007810 */ /* 0x000fe20007ffe0ff */
[----:B-----5:R-:W-:Y:S01]  /*0750*/  FFMA R19, R12, R11, R19 ;  /* 0x0000000b0c137223 */ /* 0x020fe20000000013 */
[----:B------:R-:W-:Y:S06]  /*0760*/  BRA.U UP0, `(.L_x_0) ;  /* 0xfffffff900887547 */ /* 0x000fec000b83ffff */
[----:B------:R-:W-:-:S04]  /*0770*/  VIMNMX.U32 R0, PT, PT, R20, R17, !PT ;  /* 0x0000001114007248 */ /* 0x000fc80007fe0000 */
[----:B------:R-:W-:-:S13]  /*0780*/  ISETP.GT.U32.AND P0, PT, R0, 0x7f, PT ;  /* 0x0000007f0000780c */ /* 0x000fda0003f04070 */
[----:B------:R-:W-:Y:S05]  /*0790*/  @P0 EXIT ;  /* 0x000000000000094d */ /* 0x000fea0003800000 */
[----:B------:R-:W0:Y:S01]  /*07a0*/  LDC.64 R2, c[0x0][0x390] ;  /* 0x0000e400ff027b82 */ /* 0x000e220000000a00 */
[----:B------:R-:W-:-:S05]  /*07b0*/  LEA R17, R20, R17, 0x7 ;  /* 0x0000001114117211 */ /* 0x000fca00078e38ff */
[----:B0-----:R-:W-:-:S05]  /*07c0*/  IMAD.WIDE.U32 R2, R17, 0x4, R2 ;  /* 0x0000000411027825 */ /* 0x001fca00078e0002 */
[----:B------:R-:W-:Y:S01]  /*07d0*/  STG.E desc[UR8][R2.64], R19 ;  /* 0x0000001302007986 */ /* 0x000fe2000c101908 */
[----:B------:R-:W-:Y:S05]  /*07e0*/  EXIT ;  /* 0x000000000000794d */ /* 0x000fea0003800000 */
.L_x_1:
[----:B------:R-:W-:-:S00]  /*07f0*/  BRA `(.L_x_1) ;  /* 0xfffffffc00fc7947 */ /* 0x000fc0000383ffff */
[----:B------:R-:W-:-:S00]  /*0800*/  NOP ;  /* 0x0000000000007918 */ /* 0x000fc00000000000 */
[----:B------:R-:W-:-:S00]  /*0810*/  NOP ;  /* 0x0000000000007918 */ /* 0x000fc00000000000 */
[----:B------:R-:W-:-:S00]  /*0820*/  NOP ;  /* 0x0000000000007918 */ /* 0x000fc00000000000 */
[----:B------:R-:W-:-:S00]  /*0830*/  NOP ;  /* 0x0000000000007918 */ /* 0x000fc00000000000 */
[----:B------:R-:W-:-:S00]  /*0840*/  NOP ;  /* 0x0000000000007918 */ /* 0x000fc00000000000 */
[----:B------:R-:W-:-:S00]  /*0850*/  NOP ;  /* 0x0000000000007918 */ /* 0x000fc00000000000 */
[----:B------:R-:W-:-:S00]  /*0860*/  NOP ;  /* 0x0000000000007918 */ /* 0x000fc00000000000 */
[----:B------:R-:W-:-:S00]  /*0870*/  NOP ;  /* 0x0000000000007918 */ /* 0x000fc00000000000 */
.L_x_4:


//--------------------- .text._Z14multiplyKernelPfS_S_ --------------------------
	.section	.text._Z14multiplyKernelPfS_S_,"ax",@progbits
	.align	128
        .global         _Z14multiplyKernelPfS_S_
        .type           _Z14multiplyKernelPfS_S_,@function
        .size           _Z14multiplyKernelPfS_S_,(.L_x_5 - _Z14multiplyKernelPfS_S_)
        .other          _Z14multiplyKernelPfS_S_,@"STO_CUDA_ENTRY STV_DEFAULT"
_Z14multiplyKernelPfS_S_:
.text._Z14multiplyKernelPfS_S_:
[----:B------:R-:W-:Y:S01]  /*0000*/  LDC R1, c[0x0][0x37c] ;  /* 0x0000df00ff017b82 */ /* 0x000fe20000000800 */
[----:B------:R-:W0:Y:S07]  /*0010*/  S2R R3, SR_TID.X ;  /* 0x0000000000037919 */ /* 0x000e2e0000002100 */
[----:B------:R-:W1:Y:S01]  /*0020*/  LDC R7, c[0x0][0x364] ;  /* 0x0000d900ff077b82 */ /* 0x000e620000000800 */
[----:B------:R-:W1:Y:S07]  /*0030*/  S2R R2, SR_TID.Y ;  /* 0x0000000000027919 */ /* 0x000e6e0000002200 */
[----:B------:R-:W0:Y:S08]  /*0040*/  S2UR UR5, SR_CTAID.X ;  /* 0x00000000000579c3 */ /* 0x000e300000002500 */
[----:B------:R-:W0:Y:S08]  /*0050*/  LDC R0, c[0x0][0x360] ;  /* 0x0000d800ff007b82 */ /* 0x000e300000000800 */
[----:B------:R-:W1:Y:S01]  /*0060*/  S2UR UR4, SR_CTAID.Y ;  /* 0x00000000000479c3 */ /* 0x000e620000002600 */
[----:B0-----:R-:W-:-:S05]  /*0070*/  IMAD R0, R0, UR5, R3 ;  /* 0x0000000500007c24 */ /* 0x001fca000f8e0203 */
[----:B------:R-:W-:Y:S01]  /*0080*/  ISETP.GT.AND P0, PT, R0, 0x7f, PT ;  /* 0x0000007f0000780c */ /* 0x000fe20003f04270 */
[----:B-1----:R-:W-:-:S05]  /*0090*/  IMAD R7, R7, UR4, R2 ;  /* 0x0000000407077c24 */ /* 0x002fca000f8e0202 */
[----:B------:R-:W-:-:S13]  /*00a0*/  ISETP.GT.U32.OR P0, PT, R7, 0x7f, P0 ;  /* 0x0000007f0700780c */ /* 0x000fda0000704470 */
[----:B------:R-:W-:Y:S05]  /*00b0*/  @P0 EXIT ;  /* 0x000000000000094d */ /* 0x000fea0003800000 */
[----:B------:R-:W0:Y:S01]  /*00c0*/  LDC.64 R2, c[0x0][0x380] ;  /* 0x0000e000ff027b82 */ /* 0x000e220000000a00 */
[----:B------:R-:W1:Y:S01]  /*00d0*/  LDCU.64 UR6, c[0x0][0x388] ;  /* 0x00007100ff0677ac */ /* 0x000e620008000a00 */
[----:B------:R-:W-:Y:S01]  /*00e0*/  SHF.L.U32 R7, R7, 0x7, RZ ;  /* 0x0000000707077819 */ /* 0x000fe200000006ff */
[----:B------:R-:W-:Y:S01]  /*00f0*/  HFMA2 R14, -RZ, RZ, 0, 0 ;  /* 0x00000000ff0e7431 */ /* 0x000fe200000001ff */
[----:B------:R-:W-:Y:S01]  /*0100*/  MOV R6, R0 ;  /* 0x0000000000067202 */ /* 0x000fe20000000f00 */
[----:B------:R-:W2:Y:S01]  /*0110*/  LDCU.64 UR8, c[0x0][0x358] ;  /* 0x00006b00ff0877ac */ /* 0x000ea20008000a00 */
[----:B------:R-:W-:Y:S01]  /*0120*/  UMOV UR4, URZ ;  /* 0x000000ff00047c82 */ /* 0x000fe20008000000 */
[----:B-1----:R-:W-:-:S04]  /*0130*/  UIADD3 UR5, UP0, UPT, UR6, 0x1000, URZ ;  /* 0x0000100006057890 */ /* 0x002fc8000ff1e0ff */
[----:B------:R-:W-:Y:S01]  /*0140*/  UIADD3.X UR6, UPT, UPT, URZ, UR7, URZ, UP0, !UPT ;  /* 0x00000007ff067290 */ /* 0x000fe200087fe4ff */
[----:B0-----:R-:W-:-:S03]  /*0150*/  IMAD.WIDE.U32 R2, R7, 0x4, R2 ;  /* 0x0000000407027825 */ /* 0x001fc600078e0002 */
[----:B------:R-:W-:-:S04]  /*0160*/  IADD3 R4, P0, PT, R2, 0x20, RZ ;  /* 0x0000002002047810 */ /* 0x000fc80007f1e0ff */
[----:B--2---:R-:W-:-:S09]  /*0170*/  IADD3.X R5, PT, PT, RZ, R3, RZ, P0, !PT ;  /* 0x00000003ff057210 */ /* 0x004fd200007fe4ff */
.L_x_2:
[----:B------:R-:W-:Y:S01]  /*0180*/  MOV R2, UR5 ;  /* 0x0000000500027c02 */ /* 0x000fe20008000f00 */
[----:B------:R-:W2:Y:S01]  /*0190*/  LDG.E R15, desc[UR8][R4.64+-0x20] ;  /* 0xffffe008040f7981 */ /* 0x000ea2000c1e1900 */
[----:B------:R-:W-:-:S03]  /*01a0*/  MOV R3, UR6 ;  /* 0x0000000600037c02 */ /* 0x000fc60008000f00 */
[----:B------:R-:W3:Y:S01]  /*01b0*/  LDG.E R24, desc[UR8][R4.64+-0x1c] ;  /* 0xffffe40804187981 */ /* 0x000ee2000c1e1900 */
[----:B------:R-:W-:-:S03]  /*01c0*/  IMAD.WIDE R2, R6, 0x4, R2 ;  /* 0x0000000406027825 */ /* 0x000fc600078e0202 */
[----:B------:R-:W4:Y:S04]  /*01d0*/  LDG.E R19, desc[UR8][R4.64+-0x18] ;  /* 0xffffe80804137981 */ /* 0x000f28000c1e1900 */
[----:B------:R-:W2:Y:S04]  /*01e0*/  LDG.E R16, desc[UR8][R2.64+-0x1000] ;  /* 0xfff0000802107981 */ /* 0x000ea8000c1e1900 */
[----:B------:R-:W3:Y:S04]  /*01f0*/  LDG.E R25, desc[UR8][R2.64+-0xe00] ;  /* 0xfff2000802197981 */ /* 0x000ee8000c1e1900 */
[----:B------:R-:W4:Y:S04]  /*0200*/  LDG.E R18, desc[UR8][R2.64+-0xc00] ;  /* 0xfff4000802127981 */ /* 0x000f28000c1e1900 */
[----:B------:R-:W5:Y:S04]  /*0210*/  LDG.E R20, desc[UR8][R4.64+-0x14] ;  /* 0xffffec0804147981 */ /* 0x000f68000c1e1900 */
        /* <DEDUP_REMOVED lines=11> */
[----:B------:R-:W5:Y:S01]  /*02d0*/  LDG.E R26, desc[UR8][R4.64+0x1c] ;  /* 0x00001c08041a7981 */ /* 0x000f62000c1e1900 */
[----:B--2---:R-:W-:-:S03]  /*02e0*/  FFMA R15, R15, R16, R14 ;  /* 0x000000100f0f7223 */ /* 0x004fc6000000000e */
[----:B------:R-:W2:Y:S01]  /*02f0*/  LDG.E R16, desc[UR8][R4.64] ;  /* 0x0000000804107981 */ /* 0x000ea2000c1e1900 */
[----:B---3--:R-:W-:-:S03]  /*0300*/  FFMA R24, R24, R25, R15 ;  /* 0x0000001918187223 */ /* 0x008fc6000000000f */
[----:B------:R-:W3:Y:S01]  /*0310*/  LDG.E R14, desc[UR8][R4.64+0x4] ;  /* 0x00000408040e7981 */ /* 0x000ee2000c1e1900 */
[----:B----4-:R-:W-:-:S03]  /*0320*/  FFMA R25, R19, R18, R24 ;  /* 0x0000001213197223 */ /* 0x010fc60000000018 */
[----:B------:R-:W3:Y:S04]  /*0330*/  LDG.E R15, desc[UR8][R2.64+0x200] ;  /* 0x00020008020f7981 */ /* 0x000ee8000c1e1900 */
[----:B------:R-:W4:Y:S01]  /*0340*/  LDG.E R18, desc[UR8][R4.64+0x8] ;  /* 0x0000080804127981 */ /* 0x000f22000c1e1900 */
[----:B-----5:R-:W-:-:S03]  /*0350*/  FFMA R25, R20, R21, R25 ;  /* 0x0000001514197223 */ /* 0x020fc60000000019 */
[----:B------:R-:W4:Y:S04]  /*0360*/  LDG.E R19, desc[UR8][R2.64+0x400] ;  /* 0x0004000802137981 */ /* 0x000f28000c1e1900 */
[----:B------:R-:W5:Y:S01]  /*0370*/  LDG.E R20, desc[UR8][R4.64+0xc] ;  /* 0x00000c0804147981 */ /* 0x000f62000c1e1900 */
[----:B------:R-:W-:-:S03]  /*0380*/  FFMA R25, R22, R23, R25 ;  /* 0x0000001716197223 */ /* 0x000fc60000000019 */
[----:B------:R-:W5:Y:S04]  /*0390*/  LDG.E R21, desc[UR8][R2.64+0x600] ;  /* 0x0006000802157981 */ /* 0x000f68000c1e1900 */
[----:B------:R-:W5:Y:S04]  /*03a0*/  LDG.E R22, desc[UR8][R4.64+0x10] ;  /* 0x0000100804167981 */ /* 0x000f68000c1e1900 */
[----:B------:R-:W5:Y:S01]  /*03b0*/  LDG.E R23, desc[UR8][R2.64+0x800] ;  /* 0x0008000802177981 */ /* 0x000f62000c1e1900 */
[----:B------:R-:W-:-:S03]  /*03c0*/  FFMA R28, R12, R13, R25 ;  /* 0x0000000d0c1c7223 */ /* 0x000fc60000000019 */
[----:B------:R-:W5:Y:S04]  /*03d0*/  LDG.E R24, desc[UR8][R4.64+0x14] ;  /* 0x0000140804187981 */ /* 0x000f68000c1e1900 */
[----:B------:R-:W5:Y:S04]  /*03e0*/  LDG.E R25, desc[UR8][R2.64+0xa00] ;  /* 0x000a000802197981 */ /* 0x000f68000c1e1900 */
[----:B------:R0:W5:Y:S04]  /*03f0*/  LDG.E R13, desc[UR8][R4.64+0x18] ;  /* 0x00001808040d7981 */ /* 0x000168000c1e1900 */
[----:B------:R-:W5:Y:S01]  /*0400*/  LDG.E R12, desc[UR8][R2.64+0xc00] ;  /* 0x000c0008020c7981 */ /* 0x000f62000c1e1900 */
[----:B------:R-:W-:-:S04]  /*0410*/  FFMA R9, R9, R8, R28 ;  /* 0x0000000809097223 */ /* 0x000fc8000000001c */
[----:B------:R-:W-:Y:S01]  /*0420*/  FFMA R9, R10, R11, R9 ;  /* 0x0000000b0a097223 */ /* 0x000fe20000000009 */
[----:B------:R-:W-:-:S04]  /*0430*/  UIADD3 UR4, UPT, UPT, UR4, 0x10, URZ ;  /* 0x0000001004047890 */ /* 0x000fc8000fffe0ff */
[----:B------:R-:W-:Y:S01]  /*0440*/  UISETP.NE.AND UP0, UPT, UR4, 0x80, UPT ;  /* 0x000000800400788c */ /* 0x000fe2000bf05270 */
[----:B0-----:R-:W-:Y:S02]  /*0450*/  IADD3 R4, P0, PT, R4, 0x40, RZ ;  /* 0x0000004004047810 */ /* 0x001fe40007f1e0ff */
[----:B------:R-:W-:Y:S02]  /*0460*/  IADD3 R6, PT, PT, R6, 0x800, RZ ;  /* 0x0000080006067810 */ /* 0x000fe40007ffe0ff */
[----:B------:R-:W-:Y:S01]  /*0470*/  IADD3.X R5, PT, PT, RZ, R5, RZ, P0, !PT ;  /* 0x00000005ff057210 */ /* 0x000fe200007fe4ff */
[----:B--2---:R-:W-:-:S04]  /*0480*/  FFMA R9, R16, R17, R9 ;  /* 0x0000001110097223 */ /* 0x004fc80000000009 */
[----:B---3--:R-:W-:-:S04]  /*0490*/  FFMA R9, R14, R15, R9 ;  /* 0x0000000f0e097223 */ /* 0x008fc80000000009 */
[----:B----4-:R-:W-:-:S04]  /*04a0*/  FFMA R9, R18, R19, R9 ;  /* 0x0000001312097223 */ /* 0x010fc80000000009 */
[----:B-----5:R-:W-:-:S04]  /*04b0*/  FFMA R9, R20, R21, R9 ;  /* 0x0000001514097223 */ /* 0x020fc80000000009 */
[----:B------:R-:W-:-:S04]  /*04c0*/  FFMA R9, R22, R23, R9 ;  /* 0x0000001716097223 */ /* 0x000fc80000000009 */
[----:B------:R-:W-:-:S04]  /*04d0*/  FFMA R24, R24, R25, R9 ;  /* 0x0000001918187223 */ /* 0x000fc80000000009 */
[----:B------:R-:W-:-:S04]  /*04e0*/  FFMA R13, R13, R12, R24 ;  /* 0x0000000c0d0d7223 */ /* 0x000fc80000000018 */
[----:B------:R-:W-:Y:S01]  /*04f0*/  FFMA R14, R26, R27, R13 ;  /* 0x0000001b1a0e7223 */ /* 0x000fe2000000000d */
[----:B------:R-:W-:Y:S06]  /*0500*/  BRA.U UP0, `(.L_x_2) ;  /* 0xfffffffd001c7547 */ /* 0x000fec000b83ffff */
[----:B------:R-:W0:Y:S01]  /*0510*/  LDC.64 R2, c[0x0][0x390] ;  /* 0x0000e400ff027b82 */ /* 0x000e220000000a00 */
[----:B------:R-:W-:-:S05]  /*0520*/  IADD3 R7, PT, PT, R0, R7, RZ ;  /* 0x0000000700077210 */ /* 0x000fca0007ffe0ff */
[----:B0-----:R-:W-:-:S05]  /*0530*/  IMAD.WIDE R2, R7, 0x4, R2 ;  /* 0x0000000407027825 */ /* 0x001fca00078e0202 */
[----:B------:R-:W-:Y:S01]  /*0540*/  STG.E desc[UR8][R2.64], R14 ;  /* 0x0000000e02007986 */ /* 0x000fe2000c101908 */
[----:B------:R-:W-:Y:S05]  /*0550*/  EXIT ;  /* 0x000000000000794d */ /* 0x000fea0003800000 */
.L_x_3:
        /* <DEDUP_REMOVED lines=10> */
.L_x_5:


//--------------------- .nv.shared._Z19multiplyTiledKernelPfS_S_ --------------------------
	.section	.nv.shared._Z19multiplyTiledKernelPfS_S_,"aw",@nobits
	.sectionflags	@""
	.align	4
.nv.shared._Z19multiplyTiledKernelPfS_S_:
	.zero		9216


//--------------------- .nv.shared.reserved.0     --------------------------
	.section	.nv.shared.reserved.0,"aw",@nobits
	.weak		__nv_reservedSMEM_offset_0_alias
	.size		__nv_reservedSMEM_offset_0_alias, 0, 64
	.other		__nv_reservedSMEM_offset_0_alias,@"STO_CUDA_RESERVED_SHARED STV_DEFAULT"
__nv_reservedSMEM_offset_0_alias:
	.zero		0
	.zero		64


//--------------------- .nv.constant0._Z19multiplyTiledKernelPfS_S_ --------------------------
	.section	.nv.constant0._Z19multiplyTiledKernelPfS_S_,"a",@progbits
	.sectionflags	@""
	.align	4
.nv.constant0._Z19multiplyTiledKernelPfS_S_:
	.zero		920


//--------------------- .nv.constant0._Z14multiplyKernelPfS_S_ --------------------------
	.section	.nv.constant0._Z14multiplyKernelPfS_S_,"a",@progbits
	.sectionflags	@""
	.align	4
.nv.constant0._Z14multiplyKernelPfS_S_:
	.zero		920


//--------------------- SYMBOLS --------------------------

	.type		.nv.reservedSmem.offset0,@object
	.size		.nv.reservedSmem.offset0,0x4
	.type		.nv.reservedSmem.cap,@object
	.size		.nv.reservedSmem.cap,0x4
